//
// Generated by NVIDIA NVVM Compiler
//
// Compiler Build ID: CL-36424714
// Cuda compilation tools, release 13.0, V13.0.88
// Based on NVVM 20.0.0
//

.version 9.0
.target sm_100
.address_size 64

	// .globl	embed

.visible .entry embed(
	.param .u32 embed_param_0,
	.param .u32 embed_param_1,
	.param .u64 .ptr .align 1 embed_param_2,
	.param .u64 .ptr .align 1 embed_param_3,
	.param .u64 .ptr .align 1 embed_param_4
)
{
	.reg .pred 	%p<11>;
	.reg .b16 	%rs<30>;
	.reg .b32 	%r<49>;
	.reg .b64 	%rd<27>;

	ld.param.u32 	%r29, [embed_param_0];
	ld.param.u32 	%r30, [embed_param_1];
	ld.param.u64 	%rd6, [embed_param_2];
	ld.param.u64 	%rd7, [embed_param_3];
	ld.param.u64 	%rd8, [embed_param_4];
	cvta.to.global.u64 	%rd1, %rd7;
	cvta.to.global.u64 	%rd2, %rd8;
	mov.u32 	%r31, %ctaid.x;
	mov.u32 	%r32, %ntid.x;
	mov.u32 	%r33, %tid.x;
	mad.lo.s32 	%r1, %r31, %r32, %r33;
	setp.ge.s32 	%p1, %r1, %r30;
	@%p1 bra 	$L__BB0_14;
	cvta.to.global.u64 	%rd3, %rd6;
	setp.lt.s32 	%p2, %r29, 1;
	@%p2 bra 	$L__BB0_14;
	mul.wide.s32 	%rd9, %r1, 2;
	add.s64 	%rd10, %rd3, %rd9;
	ld.global.s16 	%r35, [%rd10];
	mul.lo.s32 	%r2, %r1, %r29;
	mul.lo.s32 	%r3, %r29, %r35;
	and.b32  	%r4, %r29, 15;
	setp.lt.u32 	%p3, %r29, 16;
	mov.b32 	%r44, 0;
	@%p3 bra 	$L__BB0_5;
	and.b32  	%r44, %r29, 2147483632;
	neg.s32 	%r42, %r44;
	add.s64 	%rd4, %rd1, 16;
	add.s64 	%rd5, %rd2, 16;
	mov.u32 	%r40, %r3;
	mov.u32 	%r41, %r2;
$L__BB0_4:
	.pragma "nounroll";
	mul.wide.s32 	%rd11, %r41, 2;
	add.s64 	%rd12, %rd4, %rd11;
	mul.wide.s32 	%rd13, %r40, 2;
	add.s64 	%rd14, %rd5, %rd13;
	ld.global.u16 	%rs1, [%rd14+-16];
	st.global.u16 	[%rd12+-16], %rs1;
	ld.global.u16 	%rs2, [%rd14+-14];
	st.global.u16 	[%rd12+-14], %rs2;
	ld.global.u16 	%rs3, [%rd14+-12];
	st.global.u16 	[%rd12+-12], %rs3;
	ld.global.u16 	%rs4, [%rd14+-10];
	st.global.u16 	[%rd12+-10], %rs4;
	ld.global.u16 	%rs5, [%rd14+-8];
	st.global.u16 	[%rd12+-8], %rs5;
	ld.global.u16 	%rs6, [%rd14+-6];
	st.global.u16 	[%rd12+-6], %rs6;
	ld.global.u16 	%rs7, [%rd14+-4];
	st.global.u16 	[%rd12+-4], %rs7;
	ld.global.u16 	%rs8, [%rd14+-2];
	st.global.u16 	[%rd12+-2], %rs8;
	ld.global.u16 	%rs9, [%rd14];
	st.global.u16 	[%rd12], %rs9;
	ld.global.u16 	%rs10, [%rd14+2];
	st.global.u16 	[%rd12+2], %rs10;
	ld.global.u16 	%rs11, [%rd14+4];
	st.global.u16 	[%rd12+4], %rs11;
	ld.global.u16 	%rs12, [%rd14+6];
	st.global.u16 	[%rd12+6], %rs12;
	ld.global.u16 	%rs13, [%rd14+8];
	st.global.u16 	[%rd12+8], %rs13;
	ld.global.u16 	%rs14, [%rd14+10];
	st.global.u16 	[%rd12+10], %rs14;
	ld.global.u16 	%rs15, [%rd14+12];
	st.global.u16 	[%rd12+12], %rs15;
	ld.global.u16 	%rs16, [%rd14+14];
	st.global.u16 	[%rd12+14], %rs16;
	add.s32 	%r42, %r42, 16;
	add.s32 	%r41, %r41, 16;
	add.s32 	%r40, %r40, 16;
	setp.ne.s32 	%p4, %r42, 0;
	@%p4 bra 	$L__BB0_4;
$L__BB0_5:
	setp.eq.s32 	%p5, %r4, 0;
	@%p5 bra 	$L__BB0_14;
	and.b32  	%r14, %r29, 7;
	setp.lt.u32 	%p6, %r4, 8;
	@%p6 bra 	$L__BB0_8;
	add.s32 	%r36, %r44, %r2;
	mul.wide.s32 	%rd15, %r36, 2;
	add.s64 	%rd16, %rd1, %rd15;
	add.s32 	%r37, %r44, %r3;
	mul.wide.s32 	%rd17, %r37, 2;
	add.s64 	%rd18, %rd2, %rd17;
	ld.global.u16 	%rs17, [%rd18];
	st.global.u16 	[%rd16], %rs17;
	ld.global.u16 	%rs18, [%rd18+2];
	st.global.u16 	[%rd16+2], %rs18;
	ld.global.u16 	%rs19, [%rd18+4];
	st.global.u16 	[%rd16+4], %rs19;
	ld.global.u16 	%rs20, [%rd18+6];
	st.global.u16 	[%rd16+6], %rs20;
	ld.global.u16 	%rs21, [%rd18+8];
	st.global.u16 	[%rd16+8], %rs21;
	ld.global.u16 	%rs22, [%rd18+10];
	st.global.u16 	[%rd16+10], %rs22;
	ld.global.u16 	%rs23, [%rd18+12];
	st.global.u16 	[%rd16+12], %rs23;
	ld.global.u16 	%rs24, [%rd18+14];
	st.global.u16 	[%rd16+14], %rs24;
	add.s32 	%r44, %r44, 8;
$L__BB0_8:
	setp.eq.s32 	%p7, %r14, 0;
	@%p7 bra 	$L__BB0_14;
	and.b32  	%r17, %r29, 3;
	setp.lt.u32 	%p8, %r14, 4;
	@%p8 bra 	$L__BB0_11;
	add.s32 	%r38, %r44, %r2;
	mul.wide.s32 	%rd19, %r38, 2;
	add.s64 	%rd20, %rd1, %rd19;
	add.s32 	%r39, %r44, %r3;
	mul.wide.s32 	%rd21, %r39, 2;
	add.s64 	%rd22, %rd2, %rd21;
	ld.global.u16 	%rs25, [%rd22];
	st.global.u16 	[%rd20], %rs25;
	ld.global.u16 	%rs26, [%rd22+2];
	st.global.u16 	[%rd20+2], %rs26;
	ld.global.u16 	%rs27, [%rd22+4];
	st.global.u16 	[%rd20+4], %rs27;
	ld.global.u16 	%rs28, [%rd22+6];
	st.global.u16 	[%rd20+6], %rs28;
	add.s32 	%r44, %r44, 4;
$L__BB0_11:
	setp.eq.s32 	%p9, %r17, 0;
	@%p9 bra 	$L__BB0_14;
	add.s32 	%r48, %r44, %r3;
	add.s32 	%r47, %r44, %r2;
	neg.s32 	%r46, %r17;
$L__BB0_13:
	.pragma "nounroll";
	mul.wide.s32 	%rd23, %r48, 2;
	add.s64 	%rd24, %rd2, %rd23;
	mul.wide.s32 	%rd25, %r47, 2;
	add.s64 	%rd26, %rd1, %rd25;
	ld.global.u16 	%rs29, [%rd24];
	st.global.u16 	[%rd26], %rs29;
	add.s32 	%r48, %r48, 1;
	add.s32 	%r47, %r47, 1;
	add.s32 	%r46, %r46, 1;
	setp.ne.s32 	%p10, %r46, 0;
	@%p10 bra 	$L__BB0_13;
$L__BB0_14:
	ret;

}


// ===== COMPILED SASS (sm_100) =====

	.target	sm_100

	.elftype	@"ET_EXEC"


//--------------------- .note.nv.tkinfo           --------------------------
	.section	.note.nv.tkinfo,"",@"SHT_NOTE"
	.sectionflags	@"SHF_NOTE_NV_TKINFO"
	.tkinfo
        /*0018*/ 	.word	0x00000002
        /*0030*/ 	.string	""
        /*0030*/ 	.string	"ptxas"
        /*0030*/ 	.string	"Cuda compilation tools, release 13.0, V13.0.88"
        /*0030*/ 	.string	"Build cuda_13.0.r13.0/compiler.36424714_0"
        /*0030*/ 	.string	"-arch sm_100 -m 64 "



//--------------------- .note.nv.cuinfo           --------------------------
	.section	.note.nv.cuinfo,"",@"SHT_NOTE"
	.sectionflags	@"SHF_NOTE_NV_CUINFO"
        /*0018*/ 	.short	0x0002
        /*001a*/ 	.short	0x0064
        /*001c*/ 	.short	0x0082
	.zero		2


//--------------------- .nv.info                  --------------------------
	.section	.nv.info,"",@"SHT_CUDA_INFO"
	.align	4


	//----- nvinfo : EIATTR_REGCOUNT
	.align		4
        /*0000*/ 	.byte	0x04, 0x2f
        /*0002*/ 	.short	(.L_1 - .L_0)
	.align		4
.L_0:
        /*0004*/ 	.word	index@(embed)
        /*0008*/ 	.word	0x0000001a


	//----- nvinfo : EIATTR_FRAME_SIZE
	.align		4
.L_1:
        /*000c*/ 	.byte	0x04, 0x11
        /*000e*/ 	.short	(.L_3 - .L_2)
	.align		4
.L_2:
        /*0010*/ 	.word	index@(embed)
        /*0014*/ 	.word	0x00000000


	//----- nvinfo : EIATTR_MIN_STACK_SIZE
	.align		4
.L_3:
        /*0018*/ 	.byte	0x04, 0x12
        /*001a*/ 	.short	(.L_5 - .L_4)
	.align		4
.L_4:
        /*001c*/ 	.word	index@(embed)
        /*0020*/ 	.word	0x00000000
.L_5:


//--------------------- .nv.compat                --------------------------
	.section	.nv.compat,"",@"SHT_CUDA_COMPAT_INFO"
	.align	4
        /*0000*/ 	.byte	0x02, 0x09, 0x00, 0x00, 0x02, 0x02, 0x01, 0x00, 0x02, 0x05, 0x05, 0x00, 0x03, 0x07, 0x01, 0x01
        /*0010*/ 	.byte	0x02, 0x03, 0x00, 0x00, 0x02, 0x06, 0x01, 0x00, 0x04, 0x0b, 0x08, 0x00, 0x09, 0x00, 0x00, 0x00
        /*0020*/ 	.byte	0x00, 0x00, 0x00, 0x00


//--------------------- .nv.info.embed            --------------------------
	.section	.nv.info.embed,"",@"SHT_CUDA_INFO"
	.sectionflags	@""
	.align	4


	//----- nvinfo : EIATTR_CUDA_API_VERSION
	.align		4
        /*0000*/ 	.byte	0x04, 0x37
        /*0002*/ 	.short	(.L_7 - .L_6)
.L_6:
        /*0004*/ 	.word	0x00000082


	//----- nvinfo : EIATTR_KPARAM_INFO
	.align		4
.L_7:
        /*0008*/ 	.byte	0x04, 0x17
        /*000a*/ 	.short	(.L_9 - .L_8)
.L_8:
        /*000c*/ 	.word	0x00000000
        /*0010*/ 	.short	0x0004
        /*0012*/ 	.short	0x0018
        /*0014*/ 	.byte	0x00, 0xf5, 0x21, 0x00


	//----- nvinfo : EIATTR_KPARAM_INFO
	.align		4
.L_9:
        /*0018*/ 	.byte	0x04, 0x17
        /*001a*/ 	.short	(.L_11 - .L_10)
.L_10:
        /*001c*/ 	.word	0x00000000
        /*0020*/ 	.short	0x0003
        /*0022*/ 	.short	0x0010
        /*0024*/ 	.byte	0x00, 0xf5, 0x21, 0x00


	//----- nvinfo : EIATTR_KPARAM_INFO
	.align		4
.L_11:
        /*0028*/ 	.byte	0x04, 0x17
        /*002a*/ 	.short	(.L_13 - .L_12)
.L_12:
        /*002c*/ 	.word	0x00000000
        /*0030*/ 	.short	0x0002
        /*0032*/ 	.short	0x0008
        /*0034*/ 	.byte	0x00, 0xf5, 0x21, 0x00


	//----- nvinfo : EIATTR_KPARAM_INFO
	.align		4
.L_13:
        /*0038*/ 	.byte	0x04, 0x17
        /*003a*/ 	.short	(.L_15 - .L_14)
.L_14:
        /*003c*/ 	.word	0x00000000
        /*0040*/ 	.short	0x0001
        /*0042*/ 	.short	0x0004
        /*0044*/ 	.byte	0x00, 0xf0, 0x11, 0x00


	//----- nvinfo : EIATTR_KPARAM_INFO
	.align		4
.L_15:
        /*0048*/ 	.byte	0x04, 0x17
        /*004a*/ 	.short	(.L_17 - .L_16)
.L_16:
        /*004c*/ 	.word	0x00000000
        /*0050*/ 	.short	0x0000
        /*0052*/ 	.short	0x0000
        /*0054*/ 	.byte	0x00, 0xf0, 0x11, 0x00


	//----- nvinfo : EIATTR_SPARSE_MMA_MASK
	.align		4
.L_17:
        /*0058*/ 	.byte	0x03, 0x50
        /*005a*/ 	.short	0x0000


	//----- nvinfo : EIATTR_MAXREG_COUNT
	.align		4
        /*005c*/ 	.byte	0x03, 0x1b
        /*005e*/ 	.short	0x00ff


	//----- nvinfo : EIATTR_MERCURY_ISA_VERSION
	.align		4
        /*0060*/ 	.byte	0x03, 0x5f
        /*0062*/ 	.short	0x0101


	//----- nvinfo : EIATTR_VRC_CTA_INIT_COUNT
	.align		4
        /*0064*/ 	.byte	0x02, 0x4a
	.zero		1
	.zero		1


	//----- nvinfo : EIATTR_EXIT_INSTR_OFFSETS
	.align		4
        /*0068*/ 	.byte	0x04, 0x1c
        /*006a*/ 	.short	(.L_19 - .L_18)


	//   ....[0]....
.L_18:
        /*006c*/ 	.word	0x00000070


	//   ....[1]....
        /*0070*/ 	.word	0x000000a0


	//   ....[2]....
        /*0074*/ 	.word	0x000004a0


	//   ....[3]....
        /*0078*/ 	.word	0x00000660


	//   ....[4]....
        /*007c*/ 	.word	0x000007a0


	//   ....[5]....
        /*0080*/ 	.word	0x00000890


	//----- nvinfo : EIATTR_CBANK_PARAM_SIZE
	.align		4
.L_19:
        /*0084*/ 	.byte	0x03, 0x19
        /*0086*/ 	.short	0x0020


	//----- nvinfo : EIATTR_PARAM_CBANK
	.align		4
        /*0088*/ 	.byte	0x04, 0x0a
        /*008a*/ 	.short	(.L_21 - .L_20)
	.align		4
.L_20:
        /*008c*/ 	.word	index@(.nv.constant0.embed)
        /*0090*/ 	.short	0x0380
        /*0092*/ 	.short	0x0020


	//----- nvinfo : EIATTR_SW_WAR
	.align		4
.L_21:
        /*0094*/ 	.byte	0x04, 0x36
        /*0096*/ 	.short	(.L_23 - .L_22)
.L_22:
        /*0098*/ 	.word	0x00000008
.L_23:


//--------------------- .nv.callgraph             --------------------------
	.section	.nv.callgraph,"",@"SHT_CUDA_CALLGRAPH"
	.align	4
	.sectionentsize	8
	.align		4
        /*0000*/ 	.word	0x00000000
	.align		4
        /*0004*/ 	.word	0xffffffff
	.align		4
        /*0008*/ 	.word	0x00000000
	.align		4
        /*000c*/ 	.word	0xfffffffe
	.align		4
        /*0010*/ 	.word	0x00000000
	.align		4
        /*0014*/ 	.word	0xfffffffd
	.align		4
        /*0018*/ 	.word	0x00000000
	.align		4
        /*001c*/ 	.word	0xfffffffc


//--------------------- .text.embed               --------------------------
	.section	.text.embed,"ax",@progbits
	.align	128
        .global         embed
        .type           embed,@function
        .size           embed,(.L_x_6 - embed)
        .other          embed,@"STO_CUDA_ENTRY STV_DEFAULT"
embed:
.text.embed:
[----:B------:R-:W-:Y:S01]  /*0000*/  LDC R1, c[0x0][0x37c] ;  /* 0x0000df00ff017b82 */ /* 0x000fe20000000800 */
[----:B------:R-:W0:Y:S07]  /*0010*/  S2R R0, SR_TID.X ;  /* 0x0000000000007919 */ /* 0x000e2e0000002100 */
[----:B------:R-:W0:Y:S01]  /*0020*/  S2UR UR4, SR_CTAID.X ;  /* 0x00000000000479c3 */ /* 0x000e220000002500 */
[----:B------:R-:W1:Y:S07]  /*0030*/  LDCU UR5, c[0x0][0x384] ;  /* 0x00007080ff0577ac */ /* 0x000e6e0008000800 */
[----:B------:R-:W0:Y:S02]  /*0040*/  LDC R3, c[0x0][0x360] ;  /* 0x0000d800ff037b82 */ /* 0x000e240000000800 */
[----:B0-----:R-:W-:-:S05]  /*0050*/  IMAD R3, R3, UR4, R0 ;  /* 0x0000000403037c24 */ /* 0x001fca000f8e0200 */
[----:B-1----:R-:W-:-:S13]  /*0060*/  ISETP.GE.AND P0, PT, R3, UR5, PT ;  /* 0x0000000503007c0c */ /* 0x002fda000bf06270 */
[----:B------:R-:W-:Y:S05]  /*0070*/  @P0 EXIT ;  /* 0x000000000000094d */ /* 0x000fea0003800000 */
[----:B------:R-:W0:Y:S02]  /*0080*/  LDC R4, c[0x0][0x380] ;  /* 0x0000e000ff047b82 */ /* 0x000e240000000800 */
[----:B0-----:R-:W-:-:S13]  /*0090*/  ISETP.GE.AND P0, PT, R4, 0x1, PT ;  /* 0x000000010400780c */ /* 0x001fda0003f06270 */
[----:B------:R-:W-:Y:S05]  /*00a0*/  @!P0 EXIT ;  /* 0x000000000000894d */ /* 0x000fea0003800000 */
[----:B------:R-:W0:Y:S01]  /*00b0*/  LDC.64 R6, c[0x0][0x388] ;  /* 0x0000e200ff067b82 */ /* 0x000e220000000a00 */
[----:B------:R-:W1:Y:S01]  /*00c0*/  LDCU.64 UR12, c[0x0][0x358] ;  /* 0x00006b00ff0c77ac */ /* 0x000e620008000a00 */
[----:B0-----:R-:W-:-:S06]  /*00d0*/  IMAD.WIDE R6, R3, 0x2, R6 ;  /* 0x0000000203067825 */ /* 0x001fcc00078e0206 */
[----:B-1----:R-:W2:Y:S01]  /*00e0*/  LDG.E.S16 R7, desc[UR12][R6.64] ;  /* 0x0000000c06077981 */ /* 0x002ea2000c1e1700 */
[C---:B------:R-:W-:Y:S01]  /*00f0*/  ISETP.GE.U32.AND P1, PT, R4.reuse, 0x10, PT ;  /* 0x000000100400780c */ /* 0x040fe20003f26070 */
[----:B------:R-:W-:Y:S01]  /*0100*/  IMAD R0, R3, R4, RZ ;  /* 0x0000000403007224 */ /* 0x000fe200078e02ff */
[----:B------:R-:W-:Y:S01]  /*0110*/  LOP3.LUT R5, R4, 0xf, RZ, 0xc0, !PT ;  /* 0x0000000f04057812 */ /* 0x000fe200078ec0ff */
[----:B------:R-:W-:-:S03]  /*0120*/  IMAD.MOV.U32 R3, RZ, RZ, RZ ;  /* 0x000000ffff037224 */ /* 0x000fc600078e00ff */
[----:B------:R-:W-:Y:S01]  /*0130*/  ISETP.NE.AND P0, PT, R5, RZ, PT ;  /* 0x000000ff0500720c */ /* 0x000fe20003f05270 */
[----:B--2---:R-:W-:-:S06]  /*0140*/  IMAD R2, R7, R4, RZ ;  /* 0x0000000407027224 */ /* 0x004fcc00078e02ff */
[----:B------:R-:W-:Y:S06]  /*0150*/  @!P1 BRA `(.L_x_0) ;  /* 0x0000000000d09947 */ /* 0x000fec0003800000 */
[----:B------:R-:W0:Y:S01]  /*0160*/  LDCU.128 UR8, c[0x0][0x390] ;  /* 0x00007200ff0877ac */ /* 0x000e220008000c00 */
[----:B------:R-:W-:Y:S01]  /*0170*/  LOP3.LUT R3, R4, 0x7ffffff0, RZ, 0xc0, !PT ;  /* 0x7ffffff004037812 */ /* 0x000fe200078ec0ff */
[----:B------:R-:W-:Y:S01]  /*0180*/  IMAD.MOV.U32 R10, RZ, RZ, R0 ;  /* 0x000000ffff0a7224 */ /* 0x000fe200078e0000 */
[----:B------:R-:W-:Y:S02]  /*0190*/  MOV R11, R2 ;  /* 0x00000002000b7202 */ /* 0x000fe40000000f00 */
[----:B------:R-:W-:Y:S01]  /*01a0*/  IADD3 R12, PT, PT, -R3, RZ, RZ ;  /* 0x000000ff030c7210 */ /* 0x000fe20007ffe1ff */
[----:B0-----:R-:W-:Y:S02]  /*01b0*/  UIADD3 UR6, UP0, UPT, UR8, 0x10, URZ ;  /* 0x0000001008067890 */ /* 0x001fe4000ff1e0ff */
[----:B------:R-:W-:Y:S02]  /*01c0*/  UIADD3 UR4, UP1, UPT, UR10, 0x10, URZ ;  /* 0x000000100a047890 */ /* 0x000fe4000ff3e0ff */
[----:B------:R-:W-:-:S02]  /*01d0*/  UIADD3.X UR7, UPT, UPT, URZ, UR9, URZ, UP0, !UPT ;  /* 0x00000009ff077290 */ /* 0x000fc400087fe4ff */
[----:B------:R-:W-:-:S12]  /*01e0*/  UIADD3.X UR5, UPT, UPT, URZ, UR11, URZ, UP1, !UPT ;  /* 0x0000000bff057290 */ /* 0x000fd80008ffe4ff */
.L_x_1:
[----:B------:R-:W-:Y:S01]  /*01f0*/  MOV R7, UR5 ;  /* 0x0000000500077c02 */ /* 0x000fe20008000f00 */
[----:B------:R-:W-:-:S04]  /*0200*/  IMAD.U32 R6, RZ, RZ, UR4 ;  /* 0x00000004ff067e24 */ /* 0x000fc8000f8e00ff */
[----:B------:R-:W-:-:S05]  /*0210*/  IMAD.WIDE R6, R11, 0x2, R6 ;  /* 0x000000020b067825 */ /* 0x000fca00078e0206 */
[----:B----4-:R-:W2:Y:S01]  /*0220*/  LDG.E.U16 R13, desc[UR12][R6.64+-0x10] ;  /* 0xfffff00c060d7981 */ /* 0x010ea2000c1e1500 */
[----:B------:R-:W-:Y:S01]  /*0230*/  MOV R9, UR7 ;  /* 0x0000000700097c02 */ /* 0x000fe20008000f00 */
[----:B------:R-:W-:-:S04]  /*0240*/  IMAD.U32 R8, RZ, RZ, UR6 ;  /* 0x00000006ff087e24 */ /* 0x000fc8000f8e00ff */
[----:B------:R-:W-:-:S05]  /*0250*/  IMAD.WIDE R8, R10, 0x2, R8 ;  /* 0x000000020a087825 */ /* 0x000fca00078e0208 */
[----:B--2---:R0:W-:Y:S04]  /*0260*/  STG.E.U16 desc[UR12][R8.64+-0x10], R13 ;  /* 0xfffff00d08007986 */ /* 0x0041e8000c10150c */
[----:B------:R-:W2:Y:S04]  /*0270*/  LDG.E.U16 R15, desc[UR12][R6.64+-0xe] ;  /* 0xfffff20c060f7981 */ /* 0x000ea8000c1e1500 */
[----:B--2---:R1:W-:Y:S04]  /*0280*/  STG.E.U16 desc[UR12][R8.64+-0xe], R15 ;  /* 0xfffff20f08007986 */ /* 0x0043e8000c10150c */
[----:B------:R-:W2:Y:S04]  /*0290*/  LDG.E.U16 R17, desc[UR12][R6.64+-0xc] ;  /* 0xfffff40c06117981 */ /* 0x000ea8000c1e1500 */
[----:B--2---:R2:W-:Y:S04]  /*02a0*/  STG.E.U16 desc[UR12][R8.64+-0xc], R17 ;  /* 0xfffff41108007986 */ /* 0x0045e8000c10150c */
[----:B------:R-:W3:Y:S04]  /*02b0*/  LDG.E.U16 R19, desc[UR12][R6.64+-0xa] ;  /* 0xfffff60c06137981 */ /* 0x000ee8000c1e1500 */
[----:B---3--:R3:W-:Y:S04]  /*02c0*/  STG.E.U16 desc[UR12][R8.64+-0xa], R19 ;  /* 0xfffff61308007986 */ /* 0x0087e8000c10150c */
[----:B------:R-:W4:Y:S04]  /*02d0*/  LDG.E.U16 R21, desc[UR12][R6.64+-0x8] ;  /* 0xfffff80c06157981 */ /* 0x000f28000c1e1500 */
[----:B----4-:R4:W-:Y:S04]  /*02e0*/  STG.E.U16 desc[UR12][R8.64+-0x8], R21 ;  /* 0xfffff81508007986 */ /* 0x0109e8000c10150c */
[----:B------:R-:W5:Y:S04]  /*02f0*/  LDG.E.U16 R23, desc[UR12][R6.64+-0x6] ;  /* 0xfffffa0c06177981 */ /* 0x000f68000c1e1500 */
[----:B-----5:R5:W-:Y:S04]  /*0300*/  STG.E.U16 desc[UR12][R8.64+-0x6], R23 ;  /* 0xfffffa1708007986 */ /* 0x020be8000c10150c */
[----:B0-----:R-:W2:Y:S04]  /*0310*/  LDG.E.U16 R13, desc[UR12][R6.64+-0x4] ;  /* 0xfffffc0c060d7981 */ /* 0x001ea8000c1e1500 */
[----:B--2---:R0:W-:Y:S04]  /*0320*/  STG.E.U16 desc[UR12][R8.64+-0x4], R13 ;  /* 0xfffffc0d08007986 */ /* 0x0041e8000c10150c */
[----:B-1----:R-:W2:Y:S04]  /*0330*/  LDG.E.U16 R15, desc[UR12][R6.64+-0x2] ;  /* 0xfffffe0c060f7981 */ /* 0x002ea8000c1e1500 */
[----:B--2---:R1:W-:Y:S04]  /*0340*/  STG.E.U16 desc[UR12][R8.64+-0x2], R15 ;  /* 0xfffffe0f08007986 */ /* 0x0043e8000c10150c */
[----:B------:R-:W2:Y:S04]  /*0350*/  LDG.E.U16 R17, desc[UR12][R6.64] ;  /* 0x0000000c06117981 */ /* 0x000ea8000c1e1500 */
[----:B--2---:R2:W-:Y:S04]  /*0360*/  STG.E.U16 desc[UR12][R8.64], R17 ;  /* 0x0000001108007986 */ /* 0x0045e8000c10150c */
[----:B---3--:R-:W3:Y:S04]  /*0370*/  LDG.E.U16 R19, desc[UR12][R6.64+0x2] ;  /* 0x0000020c06137981 */ /* 0x008ee8000c1e1500 */
[----:B---3--:R3:W-:Y:S04]  /*0380*/  STG.E.U16 desc[UR12][R8.64+0x2], R19 ;  /* 0x0000021308007986 */ /* 0x0087e8000c10150c */
[----:B----4-:R-:W4:Y:S04]  /*0390*/  LDG.E.U16 R21, desc[UR12][R6.64+0x4] ;  /* 0x0000040c06157981 */ /* 0x010f28000c1e1500 */
[----:B----4-:R4:W-:Y:S04]  /*03a0*/  STG.E.U16 desc[UR12][R8.64+0x4], R21 ;  /* 0x0000041508007986 */ /* 0x0109e8000c10150c */
[----:B-----5:R-:W5:Y:S04]  /*03b0*/  LDG.E.U16 R23, desc[UR12][R6.64+0x6] ;  /* 0x0000060c06177981 */ /* 0x020f68000c1e1500 */
[----:B-----5:R4:W-:Y:S04]  /*03c0*/  STG.E.U16 desc[UR12][R8.64+0x6], R23 ;  /* 0x0000061708007986 */ /* 0x0209e8000c10150c */
[----:B0-----:R-:W5:Y:S04]  /*03d0*/  LDG.E.U16 R13, desc[UR12][R6.64+0x8] ;  /* 0x0000080c060d7981 */ /* 0x001f68000c1e1500 */
[----:B-----5:R4:W-:Y:S04]  /*03e0*/  STG.E.U16 desc[UR12][R8.64+0x8], R13 ;  /* 0x0000080d08007986 */ /* 0x0209e8000c10150c */
[----:B-1----:R-:W5:Y:S04]  /*03f0*/  LDG.E.U16 R15, desc[UR12][R6.64+0xa] ;  /* 0x00000a0c060f7981 */ /* 0x002f68000c1e1500 */
[----:B-----5:R4:W-:Y:S04]  /*0400*/  STG.E.U16 desc[UR12][R8.64+0xa], R15 ;  /* 0x00000a0f08007986 */ /* 0x0209e8000c10150c */
[----:B--2---:R-:W2:Y:S01]  /*0410*/  LDG.E.U16 R17, desc[UR12][R6.64+0xc] ;  /* 0x00000c0c06117981 */ /* 0x004ea2000c1e1500 */
[----:B------:R-:W-:-:S05]  /*0420*/  VIADD R12, R12, 0x10 ;  /* 0x000000100c0c7836 */ /* 0x000fca0000000000 */
[----:B------:R-:W-:Y:S01]  /*0430*/  ISETP.NE.AND P1, PT, R12, RZ, PT ;  /* 0x000000ff0c00720c */ /* 0x000fe20003f25270 */
[----:B--2---:R4:W-:Y:S04]  /*0440*/  STG.E.U16 desc[UR12][R8.64+0xc], R17 ;  /* 0x00000c1108007986 */ /* 0x0049e8000c10150c */
[----:B---3--:R-:W2:Y:S01]  /*0450*/  LDG.E.U16 R19, desc[UR12][R6.64+0xe] ;  /* 0x00000e0c06137981 */ /* 0x008ea2000c1e1500 */
[----:B------:R-:W-:Y:S01]  /*0460*/  IADD3 R10, PT, PT, R10, 0x10, RZ ;  /* 0x000000100a0a7810 */ /* 0x000fe20007ffe0ff */
[----:B------:R-:W-:Y:S02]  /*0470*/  VIADD R11, R11, 0x10 ;  /* 0x000000100b0b7836 */ /* 0x000fe40000000000 */
[----:B--2---:R4:W-:Y:S04]  /*0480*/  STG.E.U16 desc[UR12][R8.64+0xe], R19 ;  /* 0x00000e1308007986 */ /* 0x0049e8000c10150c */
[----:B------:R-:W-:Y:S05]  /*0490*/  @P1 BRA `(.L_x_1) ;  /* 0xfffffffc00541947 */ /* 0x000fea000383ffff */
.L_x_0:
[----:B------:R-:W-:Y:S05]  /*04a0*/  @!P0 EXIT ;  /* 0x000000000000894d */ /* 0x000fea0003800000 */
[----:B------:R-:W-:Y:S02]  /*04b0*/  ISETP.GE.U32.AND P0, PT, R5, 0x8, PT ;  /* 0x000000080500780c */ /* 0x000fe40003f06070 */
[----:B------:R-:W-:-:S04]  /*04c0*/  LOP3.LUT R12, R4, 0x7, RZ, 0xc0, !PT ;  /* 0x00000007040c7812 */ /* 0x000fc800078ec0ff */
[----:B------:R-:W-:-:S07]  /*04d0*/  ISETP.NE.AND P1, PT, R12, RZ, PT ;  /* 0x000000ff0c00720c */ /* 0x000fce0003f25270 */
[----:B------:R-:W-:Y:S06]  /*04e0*/  @!P0 BRA `(.L_x_2) ;  /* 0x00000000005c8947 */ /* 0x000fec0003800000 */
[----:B------:R-:W0:Y:S01]  /*04f0*/  LDC.64 R6, c[0x0][0x398] ;  /* 0x0000e600ff067b82 */ /* 0x000e220000000a00 */
[----:B------:R-:W-:-:S07]  /*0500*/  IADD3 R5, PT, PT, R2, R3, RZ ;  /* 0x0000000302057210 */ /* 0x000fce0007ffe0ff */
[----:B----4-:R-:W1:Y:S01]  /*0510*/  LDC.64 R8, c[0x0][0x390] ;  /* 0x0000e400ff087b82 */ /* 0x010e620000000a00 */
[----:B0-----:R-:W-:-:S05]  /*0520*/  IMAD.WIDE R6, R5, 0x2, R6 ;  /* 0x0000000205067825 */ /* 0x001fca00078e0206 */
[----:B------:R-:W2:Y:S01]  /*0530*/  LDG.E.U16 R11, desc[UR12][R6.64] ;  /* 0x0000000c060b7981 */ /* 0x000ea2000c1e1500 */
[----:B------:R-:W-:-:S04]  /*0540*/  IMAD.IADD R5, R0, 0x1, R3 ;  /* 0x0000000100057824 */ /* 0x000fc800078e0203 */
[----:B-1----:R-:W-:-:S05]  /*0550*/  IMAD.WIDE R8, R5, 0x2, R8 ;  /* 0x0000000205087825 */ /* 0x002fca00078e0208 */
[----:B--2---:R0:W-:Y:S04]  /*0560*/  STG.E.U16 desc[UR12][R8.64], R11 ;  /* 0x0000000b08007986 */ /* 0x0041e8000c10150c */
[----:B------:R-:W2:Y:S04]  /*0570*/  LDG.E.U16 R5, desc[UR12][R6.64+0x2] ;  /* 0x0000020c06057981 */ /* 0x000ea8000c1e1500 */
[----:B--2---:R1:W-:Y:S04]  /*0580*/  STG.E.U16 desc[UR12][R8.64+0x2], R5 ;  /* 0x0000020508007986 */ /* 0x0043e8000c10150c */
[----:B------:R-:W2:Y:S04]  /*0590*/  LDG.E.U16 R13, desc[UR12][R6.64+0x4] ;  /* 0x0000040c060d7981 */ /* 0x000ea8000c1e1500 */
[----:B--2---:R2:W-:Y:S04]  /*05a0*/  STG.E.U16 desc[UR12][R8.64+0x4], R13 ;  /* 0x0000040d08007986 */ /* 0x0045e8000c10150c */
[----:B------:R-:W3:Y:S04]  /*05b0*/  LDG.E.U16 R15, desc[UR12][R6.64+0x6] ;  /* 0x0000060c060f7981 */ /* 0x000ee8000c1e1500 */
[----:B---3--:R2:W-:Y:S04]  /*05c0*/  STG.E.U16 desc[UR12][R8.64+0x6], R15 ;  /* 0x0000060f08007986 */ /* 0x0085e8000c10150c */
[----:B------:R-:W3:Y:S04]  /*05d0*/  LDG.E.U16 R17, desc[UR12][R6.64+0x8] ;  /* 0x0000080c06117981 */ /* 0x000ee8000c1e1500 */
[----:B---3--:R2:W-:Y:S04]  /*05e0*/  STG.E.U16 desc[UR12][R8.64+0x8], R17 ;  /* 0x0000081108007986 */ /* 0x0085e8000c10150c */
[----:B------:R-:W3:Y:S04]  /*05f0*/  LDG.E.U16 R19, desc[UR12][R6.64+0xa] ;  /* 0x00000a0c06137981 */ /* 0x000ee8000c1e1500 */
[----:B---3--:R2:W-:Y:S04]  /*0600*/  STG.E.U16 desc[UR12][R8.64+0xa], R19 ;  /* 0x00000a1308007986 */ /* 0x0085e8000c10150c */
[----:B0-----:R-:W3:Y:S04]  /*0610*/  LDG.E.U16 R11, desc[UR12][R6.64+0xc] ;  /* 0x00000c0c060b7981 */ /* 0x001ee8000c1e1500 */
[----:B---3--:R2:W-:Y:S04]  /*0620*/  STG.E.U16 desc[UR12][R8.64+0xc], R11 ;  /* 0x00000c0b08007986 */ /* 0x0085e8000c10150c */
[----:B-1----:R-:W3:Y:S01]  /*0630*/  LDG.E.U16 R5, desc[UR12][R6.64+0xe] ;  /* 0x00000e0c06057981 */ /* 0x002ee2000c1e1500 */
[----:B------:R-:W-:-:S03]  /*0640*/  IADD3 R3, PT, PT, R3, 0x8, RZ ;  /* 0x0000000803037810 */ /* 0x000fc60007ffe0ff */
[----:B---3--:R2:W-:Y:S04]  /*0650*/  STG.E.U16 desc[UR12][R8.64+0xe], R5 ;  /* 0x00000e0508007986 */ /* 0x0085e8000c10150c */
.L_x_2:
[----:B------:R-:W-:Y:S05]  /*0660*/  @!P1 EXIT ;  /* 0x000000000000994d */ /* 0x000fea0003800000 */
[----:B------:R-:W-:Y:S02]  /*0670*/  ISETP.GE.U32.AND P0, PT, R12, 0x4, PT ;  /* 0x000000040c00780c */ /* 0x000fe40003f06070 */
[----:B------:R-:W-:-:S04]  /*0680*/  LOP3.LUT R10, R4, 0x3, RZ, 0xc0, !PT ;  /* 0x00000003040a7812 */ /* 0x000fc800078ec0ff */
[----:B------:R-:W-:-:S07]  /*0690*/  ISETP.NE.AND P1, PT, R10, RZ, PT ;  /* 0x000000ff0a00720c */ /* 0x000fce0003f25270 */
[----:B------:R-:W-:Y:S06]  /*06a0*/  @!P0 BRA `(.L_x_3) ;  /* 0x00000000003c8947 */ /* 0x000fec0003800000 */
[----:B--2---:R-:W0:Y:S01]  /*06b0*/  LDC.64 R4, c[0x0][0x398] ;  /* 0x0000e600ff047b82 */ /* 0x004e220000000a00 */
[----:B------:R-:W-:-:S04]  /*06c0*/  IMAD.IADD R7, R2, 0x1, R3 ;  /* 0x0000000102077824 */ /* 0x000fc800078e0203 */
[----:B0-----:R-:W-:-:S03]  /*06d0*/  IMAD.WIDE R6, R7, 0x2, R4 ;  /* 0x0000000207067825 */ /* 0x001fc600078e0204 */
[----:B------:R-:W0:Y:S02]  /*06e0*/  LDC.64 R4, c[0x0][0x390] ;  /* 0x0000e400ff047b82 */ /* 0x000e240000000a00 */
[----:B----4-:R-:W2:Y:S01]  /*06f0*/  LDG.E.U16 R9, desc[UR12][R6.64] ;  /* 0x0000000c06097981 */ /* 0x010ea2000c1e1500 */
[----:B------:R-:W-:-:S05]  /*0700*/  IADD3 R11, PT, PT, R0, R3, RZ ;  /* 0x00000003000b7210 */ /* 0x000fca0007ffe0ff */
[----:B0-----:R-:W-:-:S05]  /*0710*/  IMAD.WIDE R4, R11, 0x2, R4 ;  /* 0x000000020b047825 */ /* 0x001fca00078e0204 */
[----:B--2---:R0:W-:Y:S04]  /*0720*/  STG.E.U16 desc[UR12][R4.64], R9 ;  /* 0x0000000904007986 */ /* 0x0041e8000c10150c */
[----:B------:R-:W2:Y:S04]  /*0730*/  LDG.E.U16 R11, desc[UR12][R6.64+0x2] ;  /* 0x0000020c060b7981 */ /* 0x000ea8000c1e1500 */
[----:B--2---:R0:W-:Y:S04]  /*0740*/  STG.E.U16 desc[UR12][R4.64+0x2], R11 ;  /* 0x0000020b04007986 */ /* 0x0041e8000c10150c */
[----:B------:R-:W2:Y:S04]  /*0750*/  LDG.E.U16 R13, desc[UR12][R6.64+0x4] ;  /* 0x0000040c060d7981 */ /* 0x000ea8000c1e1500 */
[----:B--2---:R0:W-:Y:S04]  /*0760*/  STG.E.U16 desc[UR12][R4.64+0x4], R13 ;  /* 0x0000040d04007986 */ /* 0x0041e8000c10150c */
[----:B------:R-:W2:Y:S01]  /*0770*/  LDG.E.U16 R15, desc[UR12][R6.64+0x6] ;  /* 0x0000060c060f7981 */ /* 0x000ea2000c1e1500 */
[----:B------:R-:W-:-:S03]  /*0780*/  VIADD R3, R3, 0x4 ;  /* 0x0000000403037836 */ /* 0x000fc60000000000 */
[----:B--2---:R0:W-:Y:S04]  /*0790*/  STG.E.U16 desc[UR12][R4.64+0x6], R15 ;  /* 0x0000060f04007986 */ /* 0x0041e8000c10150c */
.L_x_3:
[----:B------:R-:W-:Y:S05]  /*07a0*/  @!P1 EXIT ;  /* 0x000000000000994d */ /* 0x000fea0003800000 */
[----:B0-2-4-:R-:W0:Y:S01]  /*07b0*/  LDC.64 R8, c[0x0][0x390] ;  /* 0x0000e400ff087b82 */ /* 0x015e220000000a00 */
[----:B------:R-:W-:Y:S01]  /*07c0*/  IADD3 R11, PT, PT, R2, R3, RZ ;  /* 0x00000003020b7210 */ /* 0x000fe20007ffe0ff */
[----:B------:R-:W-:Y:S01]  /*07d0*/  IMAD.IADD R13, R0, 0x1, R3 ;  /* 0x00000001000d7824 */ /* 0x000fe200078e0203 */
[----:B------:R-:W-:-:S05]  /*07e0*/  IADD3 R10, PT, PT, -R10, RZ, RZ ;  /* 0x000000ff0a0a7210 */ /* 0x000fca0007ffe1ff */
[----:B------:R-:W1:Y:S02]  /*07f0*/  LDC.64 R6, c[0x0][0x398] ;  /* 0x0000e600ff067b82 */ /* 0x000e640000000a00 */
.L_x_4:
[----:B-12---:R-:W-:-:S06]  /*0800*/  IMAD.WIDE R2, R11, 0x2, R6 ;  /* 0x000000020b027825 */ /* 0x006fcc00078e0206 */
[----:B------:R-:W2:Y:S01]  /*0810*/  LDG.E.U16 R3, desc[UR12][R2.64] ;  /* 0x0000000c02037981 */ /* 0x000ea2000c1e1500 */
[----:B------:R-:W-:Y:S01]  /*0820*/  VIADD R10, R10, 0x1 ;  /* 0x000000010a0a7836 */ /* 0x000fe20000000000 */
[----:B------:R-:W-:Y:S01]  /*0830*/  IADD3 R11, PT, PT, R11, 0x1, RZ ;  /* 0x000000010b0b7810 */ /* 0x000fe20007ffe0ff */
[----:B0-----:R-:W-:-:S03]  /*0840*/  IMAD.WIDE R4, R13, 0x2, R8 ;  /* 0x000000020d047825 */ /* 0x001fc600078e0208 */
[----:B------:R-:W-:Y:S01]  /*0850*/  ISETP.NE.AND P0, PT, R10, RZ, PT ;  /* 0x000000ff0a00720c */ /* 0x000fe20003f05270 */
[----:B------:R-:W-:Y:S01]  /*0860*/  VIADD R13, R13, 0x1 ;  /* 0x000000010d0d7836 */ /* 0x000fe20000000000 */
[----:B--2---:R2:W-:Y:S11]  /*0870*/  STG.E.U16 desc[UR12][R4.64], R3 ;  /* 0x0000000304007986 */ /* 0x0045f6000c10150c */
[----:B------:R-:W-:Y:S05]  /*0880*/  @P0 BRA `(.L_x_4) ;  /* 0xfffffffc00dc0947 */ /* 0x000fea000383ffff */
[----:B------:R-:W-:Y:S05]  /*0890*/  EXIT ;  /* 0x000000000000794d */ /* 0x000fea0003800000 */
.L_x_5:
[----:B------:R-:W-:-:S00]  /*08a0*/  BRA `(.L_x_5) ;  /* 0xfffffffc00fc7947 */ /* 0x000fc0000383ffff */
[----:B------:R-:W-:-:S00]  /*08b0*/  NOP ;  /* 0x0000000000007918 */ /* 0x000fc00000000000 */
        /* <DEDUP_REMOVED lines=12> */
.L_x_6:


//--------------------- .nv.shared.reserved.0     --------------------------
	.section	.nv.shared.reserved.0,"aw",@nobits
	.weak		__nv_reservedSMEM_offset_0_alias
	.size		__nv_reservedSMEM_offset_0_alias, 0, 64
	.other		__nv_reservedSMEM_offset_0_alias,@"STO_CUDA_RESERVED_SHARED STV_DEFAULT"
__nv_reservedSMEM_offset_0_alias:
	.zero		0
	.zero		64


//--------------------- .nv.constant0.embed       --------------------------
	.section	.nv.constant0.embed,"a",@progbits
	.sectionflags	@""
	.align	4
.nv.constant0.embed:
	.zero		928


//--------------------- SYMBOLS --------------------------

	.type		.nv.reservedSmem.offset0,@object
	.size		.nv.reservedSmem.offset0,0x4
